	.headerflags	@"EF_CUDA_TEXMODE_UNIFIED EF_CUDA_64BIT_ADDRESS EF_CUDA_ACCELERATORS EF_CUDA_SM90 EF_CUDA_VIRTUAL_SM(EF_CUDA_SM90)"
	.elftype	@"ET_EXEC"


//--------------------- .nv.info                  --------------------------
	.section	.nv.info,"",@"SHT_CUDA_INFO"
	.align	4


	//----- nvinfo : EIATTR_REGCOUNT
	.align		4
        /*0000*/ 	.byte	0x04, 0x2f
        /*0002*/ 	.short	(.L_1 - .L_0)
	.align		4
.L_0:
        /*0004*/ 	.word	index@(triton_poi_fused_convolution_relu_8)
        /*0008*/ 	.word	0x00000010


	//----- nvinfo : EIATTR_MIN_STACK_SIZE
	.align		4
.L_1:
        /*000c*/ 	.byte	0x04, 0x12
        /*000e*/ 	.short	(.L_3 - .L_2)
	.align		4
.L_2:
        /*0010*/ 	.word	index@(triton_poi_fused_convolution_relu_8)
        /*0014*/ 	.word	0x00000000


	//----- nvinfo : EIATTR_FRAME_SIZE
	.align		4
.L_3:
        /*0018*/ 	.byte	0x04, 0x11
        /*001a*/ 	.short	(.L_5 - .L_4)
	.align		4
.L_4:
        /*001c*/ 	.word	index@(triton_poi_fused_convolution_relu_8)
        /*0020*/ 	.word	0x00000000


	//----- nvinfo : EIATTR_MIN_STACK_SIZE
	.align		4
.L_5:
        /*0024*/ 	.byte	0x04, 0x12
        /*0026*/ 	.short	(.L_7 - .L_6)
	.align		4
.L_6:
        /*0028*/ 	.word	index@(triton_poi_fused_convolution_relu_8)
        /*002c*/ 	.word	0x00000000
.L_7:


//--------------------- .nv.info.triton_poi_fused_convolution_relu_8 --------------------------
	.section	.nv.info.triton_poi_fused_convolution_relu_8,"",@"SHT_CUDA_INFO"
	.sectionflags	@""
	.align	4


	//----- nvinfo : EIATTR_CUDA_API_VERSION
	.align		4
        /*0000*/ 	.byte	0x04, 0x37
        /*0002*/ 	.short	(.L_9 - .L_8)
.L_8:
        /*0004*/ 	.word	0x0000007c


	//----- nvinfo : EIATTR_KPARAM_INFO
	.align		4
.L_9:
        /*0008*/ 	.byte	0x04, 0x17
        /*000a*/ 	.short	(.L_11 - .L_10)
.L_10:
        /*000c*/ 	.word	0x00000000
        /*0010*/ 	.short	0x0002
        /*0012*/ 	.short	0x0010
        /*0014*/ 	.byte	0x00, 0xf0, 0x11, 0x00


	//----- nvinfo : EIATTR_KPARAM_INFO
	.align		4
.L_11:
        /*0018*/ 	.byte	0x04, 0x17
        /*001a*/ 	.short	(.L_13 - .L_12)
.L_12:
        /*001c*/ 	.word	0x00000000
        /*0020*/ 	.short	0x0001
        /*0022*/ 	.short	0x0008
        /*0024*/ 	.byte	0x00, 0xf4, 0x21, 0x00


	//----- nvinfo : EIATTR_KPARAM_INFO
	.align		4
.L_13:
        /*0028*/ 	.byte	0x04, 0x17
        /*002a*/ 	.short	(.L_15 - .L_14)
.L_14:
        /*002c*/ 	.word	0x00000000
        /*0030*/ 	.short	0x0000
        /*0032*/ 	.short	0x0000
        /*0034*/ 	.byte	0x00, 0xf4, 0x21, 0x00


	//----- nvinfo : EIATTR_SPARSE_MMA_MASK
	.align		4
.L_15:
        /*0038*/ 	.byte	0x03, 0x50
        /*003a*/ 	.short	0x0000


	//----- nvinfo : EIATTR_MAXREG_COUNT
	.align		4
        /*003c*/ 	.byte	0x03, 0x1b
        /*003e*/ 	.short	0x00ff


	//----- nvinfo : EIATTR_EXIT_INSTR_OFFSETS
	.align		4
        /*0040*/ 	.byte	0x04, 0x1c
        /*0042*/ 	.short	(.L_17 - .L_16)


	//   ....[0]....
.L_16:
        /*0044*/ 	.word	0x00000220


	//   ....[1]....
        /*0048*/ 	.word	0x00000240


	//----- nvinfo : EIATTR_REQNTID
	.align		4
.L_17:
        /*004c*/ 	.byte	0x04, 0x10
        /*004e*/ 	.short	(.L_19 - .L_18)
.L_18:
        /*0050*/ 	.word	0x00000080
        /*0054*/ 	.word	0x00000001
        /*0058*/ 	.word	0x00000001


	//----- nvinfo : EIATTR_CBANK_PARAM_SIZE
	.align		4
.L_19:
        /*005c*/ 	.byte	0x03, 0x19
        /*005e*/ 	.short	0x0014


	//----- nvinfo : EIATTR_PARAM_CBANK
	.align		4
        /*0060*/ 	.byte	0x04, 0x0a
        /*0062*/ 	.short	(.L_21 - .L_20)
	.align		4
.L_20:
        /*0064*/ 	.word	index@(.nv.constant0.triton_poi_fused_convolution_relu_8)
        /*0068*/ 	.short	0x0210
        /*006a*/ 	.short	0x0014


	//----- nvinfo : EIATTR_SW_WAR
	.align		4
.L_21:
        /*006c*/ 	.byte	0x04, 0x36
        /*006e*/ 	.short	(.L_23 - .L_22)
.L_22:
        /*0070*/ 	.word	0x00000008
.L_23:


//--------------------- .nv.callgraph             --------------------------
	.section	.nv.callgraph,"",@"SHT_CUDA_CALLGRAPH"
	.align	4
	.sectionentsize	8
	.align		4
        /*0000*/ 	.word	0x00000000
	.align		4
        /*0004*/ 	.word	0xffffffff
	.align		4
        /*0008*/ 	.word	0x00000000
	.align		4
        /*000c*/ 	.word	0xfffffffe
	.align		4
        /*0010*/ 	.word	0x00000000
	.align		4
        /*0014*/ 	.word	0xfffffffd
	.align		4
        /*0018*/ 	.word	0x00000000
	.align		4
        /*001c*/ 	.word	0xfffffffc


//--------------------- .text.triton_poi_fused_convolution_relu_8 --------------------------
	.section	.text.triton_poi_fused_convolution_relu_8,"ax",@progbits
	.align	128
        .global         triton_poi_fused_convolution_relu_8
        .type           triton_poi_fused_convolution_relu_8,@function
        .size           triton_poi_fused_convolution_relu_8,(.L_x_1 - triton_poi_fused_convolution_relu_8)
        .other          triton_poi_fused_convolution_relu_8,@"STO_CUDA_ENTRY STV_DEFAULT"
triton_poi_fused_convolution_relu_8:
.text.triton_poi_fused_convolution_relu_8:
[----:B------:R-:W0:Y:S02]  /*0000*/  LDC R1, c[0x0][0x28] ;  /* 0x00000a00ff017b82 */ /* 0x000e240000000800 */
[----:B------:R-:W1:Y:S01]  /*0010*/  S2R R0, SR_TID.X ;  /* 0x0000000000007919 */ /* 0x000e620000002100 */
[----:B------:R-:W2:Y:S01]  /*0020*/  LDC.64 R2, c[0x0][0x210] ;  /* 0x00008400ff027b82 */ /* 0x000ea20000000a00 */
[----:B------:R-:W-:Y:S02]  /*0030*/  CS2R R8, SRZ ;  /* 0x0000000000087805 */ /* 0x000fe4000001ff00 */
[----:B------:R-:W-:Y:S01]  /*0040*/  CS2R R10, SRZ ;  /* 0x00000000000a7805 */ /* 0x000fe2000001ff00 */
[----:B------:R-:W3:Y:S01]  /*0050*/  S2R R5, SR_CTAID.X ;  /* 0x0000000000057919 */ /* 0x000ee20000002500 */
[----:B------:R-:W-:-:S03]  /*0060*/  ULDC.64 UR4, c[0x0][0x208] ;  /* 0x0000820000047ab9 */ /* 0x000fc60000000a00 */
[----:B------:R-:W4:Y:S01]  /*0070*/  LDC.64 R12, c[0x0][0x218] ;  /* 0x00008600ff0c7b82 */ /* 0x000f220000000a00 */
[----:B-1----:R-:W-:-:S05]  /*0080*/  IMAD.SHL.U32 R0, R0, 0x4, RZ ;  /* 0x0000000400007824 */ /* 0x002fca00078e00ff */
[----:B------:R-:W-:-:S05]  /*0090*/  LOP3.LUT R0, R0, 0x1fc, RZ, 0xc0, !PT ;  /* 0x000001fc00007812 */ /* 0x000fca00078ec0ff */
[----:B---3--:R-:W-:-:S04]  /*00a0*/  IMAD R5, R5, 0x200, R0 ;  /* 0x0000020005057824 */ /* 0x008fc800078e0200 */
[C---:B------:R-:W-:Y:S01]  /*00b0*/  IMAD.HI R0, R5.reuse, 0x2aaaaaab, RZ ;  /* 0x2aaaaaab05007827 */ /* 0x040fe200078e02ff */
[----:B------:R-:W-:-:S03]  /*00c0*/  ISETP.GE.AND P4, PT, R5, 0x9300, PT ;  /* 0x000093000500780c */ /* 0x000fc60003f86270 */
[----:B--2---:R-:W-:Y:S01]  /*00d0*/  IMAD.WIDE R2, R5, 0x4, R2 ;  /* 0x0000000405027825 */ /* 0x004fe200078e0202 */
[----:B------:R-:W-:-:S04]  /*00e0*/  SHF.R.U32.HI R7, RZ, 0x1f, R0 ;  /* 0x0000001fff077819 */ /* 0x000fc80000011600 */
[----:B------:R-:W-:-:S05]  /*00f0*/  LEA.HI R0, R0, R7, RZ, 0x1b ;  /* 0x0000000700007211 */ /* 0x000fca00078fd8ff */
[----:B------:R-:W-:Y:S01]  /*0100*/  IMAD R7, R0, -0xc0, R5 ;  /* 0xffffff4000077824 */ /* 0x000fe200078e0205 */
[----:B------:R-:W-:Y:S01]  /*0110*/  CS2R R4, SRZ ;  /* 0x0000000000047805 */ /* 0x000fe2000001ff00 */
[----:B------:R-:W2:Y:S02]  /*0120*/  @!P4 LDG.E.128 R8, desc[UR4][R2.64] ;  /* 0x000000040208c981 */ /* 0x000ea4000c1e1d00 */
[----:B----4-:R-:W-:Y:S01]  /*0130*/  IMAD.WIDE R12, R7, 0x4, R12 ;  /* 0x00000004070c7825 */ /* 0x010fe200078e020c */
[----:B------:R-:W-:-:S06]  /*0140*/  CS2R R6, SRZ ;  /* 0x0000000000067805 */ /* 0x000fcc000001ff00 */
[----:B------:R-:W2:Y:S02]  /*0150*/  @!P4 LDG.E.EL.128 R4, desc[UR4][R12.64] ;  /* 0x000000040c04c981 */ /* 0x000ea4000c2e1d00 */
[----:B--2---:R-:W-:Y:S01]  /*0160*/  FSETP.GEU.AND P3, PT, R8, -R4, PT ;  /* 0x800000040800720b */ /* 0x004fe20003f6e000 */
[----:B------:R-:W-:Y:S01]  /*0170*/  FADD R4, R4, R8 ;  /* 0x0000000804047221 */ /* 0x000fe20000000000 */
[----:B------:R-:W-:Y:S01]  /*0180*/  FSETP.GEU.AND P2, PT, R9, -R5, PT ;  /* 0x800000050900720b */ /* 0x000fe20003f4e000 */
[----:B------:R-:W-:Y:S01]  /*0190*/  FADD R5, R5, R9 ;  /* 0x0000000905057221 */ /* 0x000fe20000000000 */
[----:B------:R-:W-:Y:S01]  /*01a0*/  FSETP.GEU.AND P1, PT, R10, -R6, PT ;  /* 0x800000060a00720b */ /* 0x000fe20003f2e000 */
[----:B------:R-:W-:Y:S01]  /*01b0*/  FADD R6, R6, R10 ;  /* 0x0000000a06067221 */ /* 0x000fe20000000000 */
[----:B------:R-:W-:Y:S01]  /*01c0*/  FADD R0, R7, R11 ;  /* 0x0000000b07007221 */ /* 0x000fe20000000000 */
[----:B------:R-:W-:Y:S02]  /*01d0*/  FSETP.GEU.AND P0, PT, R11, -R7, PT ;  /* 0x800000070b00720b */ /* 0x000fe40003f0e000 */
[----:B------:R-:W-:-:S02]  /*01e0*/  SEL R4, R4, RZ, P3 ;  /* 0x000000ff04047207 */ /* 0x000fc40001800000 */
[----:B------:R-:W-:Y:S02]  /*01f0*/  SEL R5, R5, RZ, P2 ;  /* 0x000000ff05057207 */ /* 0x000fe40001000000 */
[----:B------:R-:W-:Y:S02]  /*0200*/  SEL R6, R6, RZ, P1 ;  /* 0x000000ff06067207 */ /* 0x000fe40000800000 */
[----:B------:R-:W-:Y:S01]  /*0210*/  SEL R7, R0, RZ, P0 ;  /* 0x000000ff00077207 */ /* 0x000fe20000000000 */
[----:B------:R-:W-:Y:S06]  /*0220*/  @P4 EXIT ;  /* 0x000000000000494d */ /* 0x000fec0003800000 */
[----:B------:R-:W-:Y:S01]  /*0230*/  STG.E.128 desc[UR4][R2.64], R4 ;  /* 0x0000000402007986 */ /* 0x000fe2000c101d04 */
[----:B------:R-:W-:Y:S05]  /*0240*/  EXIT ;  /* 0x000000000000794d */ /* 0x000fea0003800000 */
.L_x_0:
[----:B------:R-:W-:-:S00]  /*0250*/  BRA `(.L_x_0) ;  /* 0xfffffffc00fc7947 */ /* 0x000fc0000383ffff */
[----:B------:R-:W-:-:S00]  /*0260*/  NOP ;  /* 0x0000000000007918 */ /* 0x000fc00000000000 */
        /* <DEDUP_REMOVED lines=9> */
.L_x_1:


//--------------------- .nv.constant0.triton_poi_fused_convolution_relu_8 --------------------------
	.section	.nv.constant0.triton_poi_fused_convolution_relu_8,"a",@progbits
	.sectionflags	@""
	.align	4
.nv.constant0.triton_poi_fused_convolution_relu_8:
	.zero		548
